	.headerflags	@"EF_CUDA_TEXMODE_UNIFIED EF_CUDA_64BIT_ADDRESS EF_CUDA_ACCELERATORS EF_CUDA_SM90 EF_CUDA_VIRTUAL_SM(EF_CUDA_SM90)"
	.elftype	@"ET_EXEC"


//--------------------- .nv.info                  --------------------------
	.section	.nv.info,"",@"SHT_CUDA_INFO"
	.align	4


	//----- nvinfo : EIATTR_REGCOUNT
	.align		4
        /*0000*/ 	.byte	0x04, 0x2f
        /*0002*/ 	.short	(.L_1 - .L_0)
	.align		4
.L_0:
        /*0004*/ 	.word	index@(triton_poi_fused__native_batch_norm_legit_no_training_convolution_relu_39)
        /*0008*/ 	.word	0x00000020


	//----- nvinfo : EIATTR_MIN_STACK_SIZE
	.align		4
.L_1:
        /*000c*/ 	.byte	0x04, 0x12
        /*000e*/ 	.short	(.L_3 - .L_2)
	.align		4
.L_2:
        /*0010*/ 	.word	index@(triton_poi_fused__native_batch_norm_legit_no_training_convolution_relu_39)
        /*0014*/ 	.word	0x00000000


	//----- nvinfo : EIATTR_FRAME_SIZE
	.align		4
.L_3:
        /*0018*/ 	.byte	0x04, 0x11
        /*001a*/ 	.short	(.L_5 - .L_4)
	.align		4
.L_4:
        /*001c*/ 	.word	index@(triton_poi_fused__native_batch_norm_legit_no_training_convolution_relu_39)
        /*0020*/ 	.word	0x00000000


	//----- nvinfo : EIATTR_MIN_STACK_SIZE
	.align		4
.L_5:
        /*0024*/ 	.byte	0x04, 0x12
        /*0026*/ 	.short	(.L_7 - .L_6)
	.align		4
.L_6:
        /*0028*/ 	.word	index@(triton_poi_fused__native_batch_norm_legit_no_training_convolution_relu_39)
        /*002c*/ 	.word	0x00000000
.L_7:


//--------------------- .nv.info.triton_poi_fused__native_batch_norm_legit_no_training_convolution_relu_39 --------------------------
	.section	.nv.info.triton_poi_fused__native_batch_norm_legit_no_training_convolution_relu_39,"",@"SHT_CUDA_INFO"
	.sectionflags	@""
	.align	4


	//----- nvinfo : EIATTR_CUDA_API_VERSION
	.align		4
        /*0000*/ 	.byte	0x04, 0x37
        /*0002*/ 	.short	(.L_9 - .L_8)
.L_8:
        /*0004*/ 	.word	0x0000007c


	//----- nvinfo : EIATTR_KPARAM_INFO
	.align		4
.L_9:
        /*0008*/ 	.byte	0x04, 0x17
        /*000a*/ 	.short	(.L_11 - .L_10)
.L_10:
        /*000c*/ 	.word	0x00000000
        /*0010*/ 	.short	0x0003
        /*0012*/ 	.short	0x0014
        /*0014*/ 	.byte	0x00, 0xf0, 0x11, 0x00


	//----- nvinfo : EIATTR_KPARAM_INFO
	.align		4
.L_11:
        /*0018*/ 	.byte	0x04, 0x17
        /*001a*/ 	.short	(.L_13 - .L_12)
.L_12:
        /*001c*/ 	.word	0x00000000
        /*0020*/ 	.short	0x0002
        /*0022*/ 	.short	0x0010
        /*0024*/ 	.byte	0x00, 0xf0, 0x11, 0x00


	//----- nvinfo : EIATTR_KPARAM_INFO
	.align		4
.L_13:
        /*0028*/ 	.byte	0x04, 0x17
        /*002a*/ 	.short	(.L_15 - .L_14)
.L_14:
        /*002c*/ 	.word	0x00000000
        /*0030*/ 	.short	0x0001
        /*0032*/ 	.short	0x0008
        /*0034*/ 	.byte	0x00, 0xf4, 0x21, 0x00


	//----- nvinfo : EIATTR_KPARAM_INFO
	.align		4
.L_15:
        /*0038*/ 	.byte	0x04, 0x17
        /*003a*/ 	.short	(.L_17 - .L_16)
.L_16:
        /*003c*/ 	.word	0x00000000
        /*0040*/ 	.short	0x0000
        /*0042*/ 	.short	0x0000
        /*0044*/ 	.byte	0x00, 0xf4, 0x21, 0x00


	//----- nvinfo : EIATTR_SPARSE_MMA_MASK
	.align		4
.L_17:
        /*0048*/ 	.byte	0x03, 0x50
        /*004a*/ 	.short	0x0000


	//----- nvinfo : EIATTR_MAXREG_COUNT
	.align		4
        /*004c*/ 	.byte	0x03, 0x1b
        /*004e*/ 	.short	0x00ff


	//----- nvinfo : EIATTR_EXIT_INSTR_OFFSETS
	.align		4
        /*0050*/ 	.byte	0x04, 0x1c
        /*0052*/ 	.short	(.L_19 - .L_18)


	//   ....[0]....
.L_18:
        /*0054*/ 	.word	0x000005e0


	//   ....[1]....
        /*0058*/ 	.word	0x00000630


	//----- nvinfo : EIATTR_REQNTID
	.align		4
.L_19:
        /*005c*/ 	.byte	0x04, 0x10
        /*005e*/ 	.short	(.L_21 - .L_20)
.L_20:
        /*0060*/ 	.word	0x00000080
        /*0064*/ 	.word	0x00000001
        /*0068*/ 	.word	0x00000001


	//----- nvinfo : EIATTR_CBANK_PARAM_SIZE
	.align		4
.L_21:
        /*006c*/ 	.byte	0x03, 0x19
        /*006e*/ 	.short	0x0018


	//----- nvinfo : EIATTR_PARAM_CBANK
	.align		4
        /*0070*/ 	.byte	0x04, 0x0a
        /*0072*/ 	.short	(.L_23 - .L_22)
	.align		4
.L_22:
        /*0074*/ 	.word	index@(.nv.constant0.triton_poi_fused__native_batch_norm_legit_no_training_convolution_relu_39)
        /*0078*/ 	.short	0x0210
        /*007a*/ 	.short	0x0018


	//----- nvinfo : EIATTR_SW_WAR
	.align		4
.L_23:
        /*007c*/ 	.byte	0x04, 0x36
        /*007e*/ 	.short	(.L_25 - .L_24)
.L_24:
        /*0080*/ 	.word	0x00000008
.L_25:


//--------------------- .nv.callgraph             --------------------------
	.section	.nv.callgraph,"",@"SHT_CUDA_CALLGRAPH"
	.align	4
	.sectionentsize	8
	.align		4
        /*0000*/ 	.word	0x00000000
	.align		4
        /*0004*/ 	.word	0xffffffff
	.align		4
        /*0008*/ 	.word	0x00000000
	.align		4
        /*000c*/ 	.word	0xfffffffe
	.align		4
        /*0010*/ 	.word	0x00000000
	.align		4
        /*0014*/ 	.word	0xfffffffd
	.align		4
        /*0018*/ 	.word	0x00000000
	.align		4
        /*001c*/ 	.word	0xfffffffc


//--------------------- .text.triton_poi_fused__native_batch_norm_legit_no_training_convolution_relu_39 --------------------------
	.section	.text.triton_poi_fused__native_batch_norm_legit_no_training_convolution_relu_39,"ax",@progbits
	.sectionflags	@"SHF_BARRIERS=1"
	.align	128
        .global         triton_poi_fused__native_batch_norm_legit_no_training_convolution_relu_39
        .type           triton_poi_fused__native_batch_norm_legit_no_training_convolution_relu_39,@function
        .size           triton_poi_fused__native_batch_norm_legit_no_training_convolution_relu_39,(.L_x_1 - triton_poi_fused__native_batch_norm_legit_no_training_convolution_relu_39)
        .other          triton_poi_fused__native_batch_norm_legit_no_training_convolution_relu_39,@"STO_CUDA_ENTRY STV_DEFAULT"
triton_poi_fused__native_batch_norm_legit_no_training_convolution_relu_39:
.text.triton_poi_fused__native_batch_norm_legit_no_training_convolution_relu_39:
[----:B------:R-:W0:Y:S01]  /*0000*/  LDC R1, c[0x0][0x28] ;  /* 0x00000a00ff017b82 */ /* 0x000e220000000800 */
[----:B------:R-:W1:Y:S07]  /*0010*/  S2R R0, SR_TID.X ;  /* 0x0000000000007919 */ /* 0x000e6e0000002100 */
[----:B------:R-:W2:Y:S01]  /*0020*/  LDC.64 R18, c[0x0][0x210] ;  /* 0x00008400ff127b82 */ /* 0x000ea20000000a00 */
[----:B------:R-:W3:Y:S01]  /*0030*/  S2R R17, SR_CTAID.X ;  /* 0x0000000000117919 */ /* 0x000ee20000002500 */
[----:B------:R-:W4:Y:S01]  /*0040*/  S2R R16, SR_CTAID.Y ;  /* 0x0000000000107919 */ /* 0x000f220000002600 */
[----:B------:R-:W-:Y:S01]  /*0050*/  IMAD.MOV.U32 R28, RZ, RZ, RZ ;  /* 0x000000ffff1c7224 */ /* 0x000fe200078e00ff */
[----:B------:R-:W-:Y:S01]  /*0060*/  ULDC.64 UR6, c[0x0][0x208] ;  /* 0x0000820000067ab9 */ /* 0x000fe20000000a00 */
[----:B-1----:R-:W-:Y:S01]  /*0070*/  SHF.R.U32.HI R21, RZ, 0x3, R0 ;  /* 0x00000003ff157819 */ /* 0x002fe20000011600 */
[----:B---3--:R-:W-:-:S03]  /*0080*/  IMAD.SHL.U32 R17, R17, 0x8, RZ ;  /* 0x0000000811117824 */ /* 0x008fc600078e00ff */
[----:B------:R-:W-:Y:S01]  /*0090*/  SGXT.U32 R21, R21, 0x4 ;  /* 0x000000041515781a */ /* 0x000fe20000000000 */
[----:B----4-:R-:W-:Y:S01]  /*00a0*/  IMAD.SHL.U32 R16, R16, 0x80, RZ ;  /* 0x0000008010107824 */ /* 0x010fe200078e00ff */
[----:B------:R-:W-:-:S04]  /*00b0*/  LOP3.LUT R10, R17, 0x7, R0, 0xf8, !PT ;  /* 0x00000007110a7812 */ /* 0x000fc800078ef800 */
[----:B------:R-:W-:Y:S02]  /*00c0*/  LOP3.LUT R2, R16, R21, RZ, 0xfc, !PT ;  /* 0x0000001510027212 */ /* 0x000fe400078efcff */
[----:B------:R-:W-:Y:S02]  /*00d0*/  LOP3.LUT R3, R16, 0x10, R21, 0xfe, !PT ;  /* 0x0000001010037812 */ /* 0x000fe400078efe15 */
[----:B------:R-:W-:Y:S01]  /*00e0*/  LOP3.LUT R4, R16, 0x20, R21, 0xfe, !PT ;  /* 0x0000002010047812 */ /* 0x000fe200078efe15 */
[--C-:B------:R-:W-:Y:S01]  /*00f0*/  IMAD R11, R2, 0x7, R10.reuse ;  /* 0x00000007020b7824 */ /* 0x100fe200078e020a */
        /* <DEDUP_REMOVED lines=10> */
[----:B------:R-:W-:Y:S01]  /*01a0*/  ISETP.GE.AND P0, PT, R10, 0x7, PT ;  /* 0x000000070a00780c */ /* 0x000fe20003f06270 */
[----:B------:R-:W-:-:S02]  /*01b0*/  IMAD R29, R8, 0x7, R10 ;  /* 0x00000007081d7824 */ /* 0x000fc400078e020a */
[----:B------:R-:W-:Y:S02]  /*01c0*/  IMAD R20, R9, 0x7, R10 ;  /* 0x0000000709147824 */ /* 0x000fe400078e020a */
[----:B--2---:R-:W-:-:S04]  /*01d0*/  IMAD.WIDE R2, R11, 0x4, R18 ;  /* 0x000000040b027825 */ /* 0x004fc800078e0212 */
[----:B------:R-:W-:-:S04]  /*01e0*/  IMAD.WIDE R4, R13, 0x4, R18 ;  /* 0x000000040d047825 */ /* 0x000fc800078e0212 */
[----:B------:R-:W-:-:S04]  /*01f0*/  IMAD.WIDE R6, R15, 0x4, R18 ;  /* 0x000000040f067825 */ /* 0x000fc800078e0212 */
[----:B------:R-:W-:Y:S01]  /*0200*/  IMAD.WIDE R8, R23, 0x4, R18 ;  /* 0x0000000417087825 */ /* 0x000fe200078e0212 */
[----:B------:R-:W-:-:S03]  /*0210*/  CS2R R22, SRZ ;  /* 0x0000000000167805 */ /* 0x000fc6000001ff00 */
[--C-:B------:R-:W-:Y:S01]  /*0220*/  IMAD.WIDE R10, R25, 0x4, R18.reuse ;  /* 0x00000004190a7825 */ /* 0x100fe200078e0212 */
[----:B------:R-:W-:Y:S02]  /*0230*/  CS2R R24, SRZ ;  /* 0x0000000000187805 */ /* 0x000fe4000001ff00 */
[----:B------:R1:W2:Y:S01]  /*0240*/  @!P0 LDG.E.EL R23, desc[UR6][R2.64] ;  /* 0x0000000602178981 */ /* 0x0002a2000c2e1900 */
[--C-:B------:R-:W-:Y:S01]  /*0250*/  IMAD.WIDE R12, R27, 0x4, R18.reuse ;  /* 0x000000041b0c7825 */ /* 0x100fe200078e0212 */
[----:B------:R-:W-:Y:S02]  /*0260*/  CS2R R26, SRZ ;  /* 0x00000000001a7805 */ /* 0x000fe4000001ff00 */
[----:B------:R-:W3:Y:S01]  /*0270*/  @!P0 LDG.E.EL R24, desc[UR6][R4.64] ;  /* 0x0000000604188981 */ /* 0x000ee2000c2e1900 */
[----:B------:R-:W-:-:S03]  /*0280*/  IMAD.WIDE R14, R29, 0x4, R18 ;  /* 0x000000041d0e7825 */ /* 0x000fc600078e0212 */
[----:B------:R4:W5:Y:S01]  /*0290*/  @!P0 LDG.E.EL R22, desc[UR6][R8.64] ;  /* 0x0000000608168981 */ /* 0x000962000c2e1900 */
[----:B------:R-:W-:-:S03]  /*02a0*/  IMAD.WIDE R18, R20, 0x4, R18 ;  /* 0x0000000414127825 */ /* 0x000fc600078e0212 */
[----:B------:R1:W5:Y:S01]  /*02b0*/  @!P0 LDG.E.EL R25, desc[UR6][R10.64] ;  /* 0x000000060a198981 */ /* 0x000362000c2e1900 */
[----:B------:R-:W-:-:S03]  /*02c0*/  IMAD.MOV.U32 R20, RZ, RZ, RZ ;  /* 0x000000ffff147224 */ /* 0x000fc600078e00ff */
[----:B------:R1:W5:Y:S04]  /*02d0*/  @!P0 LDG.E.EL R26, desc[UR6][R12.64] ;  /* 0x000000060c1a8981 */ /* 0x000368000c2e1900 */
[----:B------:R-:W5:Y:S04]  /*02e0*/  @!P0 LDG.E.EL R20, desc[UR6][R6.64] ;  /* 0x0000000606148981 */ /* 0x000f68000c2e1900 */
[----:B------:R-:W5:Y:S04]  /*02f0*/  @!P0 LDG.E.EL R28, desc[UR6][R14.64] ;  /* 0x000000060e1c8981 */ /* 0x000f68000c2e1900 */
[----:B------:R-:W5:Y:S01]  /*0300*/  @!P0 LDG.E.EL R27, desc[UR6][R18.64] ;  /* 0x00000006121b8981 */ /* 0x000f62000c2e1900 */
[----:B------:R-:W4:Y:S01]  /*0310*/  S2UR UR5, SR_CgaCtaId ;  /* 0x00000000000579c3 */ /* 0x000f220000008800 */
[----:B-1----:R-:W-:Y:S01]  /*0320*/  IMAD.SHL.U32 R2, R0, 0x80, RZ ;  /* 0x0000008000027824 */ /* 0x002fe200078e00ff */
[----:B------:R-:W-:-:S04]  /*0330*/  UMOV UR4, 0x400 ;  /* 0x0000040000047882 */ /* 0x000fc80000000000 */
[----:B------:R-:W-:-:S04]  /*0340*/  LOP3.LUT R2, R2, 0x380, RZ, 0xc0, !PT ;  /* 0x0000038002027812 */ /* 0x000fc800078ec0ff */
[----:B------:R-:W-:Y:S01]  /*0350*/  LOP3.LUT R21, R2, R21, RZ, 0xfc, !PT ;  /* 0x0000001502157212 */ /* 0x000fe200078efcff */
[----:B0---4-:R-:W-:-:S06]  /*0360*/  UPRMT UR4, UR5, 0x654, UR4 ;  /* 0x0000065405047896 */ /* 0x011fcc0008000004 */
[----:B------:R-:W-:-:S05]  /*0370*/  LEA.HI R2, R2, UR4, RZ, 0x1d ;  /* 0x0000000402027c11 */ /* 0x000fca000f8fe8ff */
[----:B------:R-:W-:Y:S01]  /*0380*/  IMAD R21, R21, 0x4, R2 ;  /* 0x0000000415157824 */ /* 0x000fe200078e0202 */
[----:B------:R-:W-:Y:S02]  /*0390*/  SHF.R.U32.HI R2, RZ, 0x1, R0 ;  /* 0x00000001ff027819 */ /* 0x000fe40000011600 */
[----:B------:R-:W-:Y:S02]  /*03a0*/  SHF.L.U32 R3, R0, 0x2, RZ ;  /* 0x0000000200037819 */ /* 0x000fe400000006ff */
[----:B------:R-:W-:Y:S02]  /*03b0*/  LOP3.LUT R2, R2, 0x30, RZ, 0xc0, !PT ;  /* 0x0000003002027812 */ /* 0x000fe400078ec0ff */
[----:B------:R-:W-:-:S03]  /*03c0*/  LOP3.LUT R8, R3, 0x1fc, RZ, 0xc0, !PT ;  /* 0x000001fc03087812 */ /* 0x000fc600078ec0ff */
[----:B------:R-:W-:-:S04]  /*03d0*/  VIADD R5, R2, UR4 ;  /* 0x0000000402057c36 */ /* 0x000fc80008000000 */
[----:B------:R-:W-:Y:S01]  /*03e0*/  IMAD R5, R8, 0x4, R5 ;  /* 0x0000000408057824 */ /* 0x000fe200078e0205 */
[----:B------:R-:W-:Y:S02]  /*03f0*/  LOP3.LUT R16, R16, 0x7c, R3, 0xf8, !PT ;  /* 0x0000007c10107812 */ /* 0x000fe400078ef803 */
[----:B------:R-:W0:Y:S03]  /*0400*/  LDC.64 R2, c[0x0][0x218] ;  /* 0x00008600ff027b82 */ /* 0x000e260000000a00 */
[----:B------:R-:W-:Y:S01]  /*0410*/  IMAD.HI R9, R16, 0x2aaaaaab, RZ ;  /* 0x2aaaaaab10097827 */ /* 0x000fe200078e02ff */
[----:B------:R-:W-:-:S04]  /*0420*/  SHF.R.U32.HI R0, RZ, 0x5, R0 ;  /* 0x00000005ff007819 */ /* 0x000fc80000011600 */
[----:B------:R-:W-:Y:S02]  /*0430*/  SHF.R.U32.HI R10, RZ, 0x1f, R9 ;  /* 0x0000001fff0a7819 */ /* 0x000fe40000011609 */
[----:B------:R-:W-:Y:S02]  /*0440*/  SGXT.U32 R0, R0, 0x2 ;  /* 0x000000020000781a */ /* 0x000fe40000000000 */
[----:B------:R-:W-:Y:S02]  /*0450*/  LEA.HI.SX32 R9, R9, R10, 0x1b ;  /* 0x0000000a09097211 */ /* 0x000fe400078fdaff */
[----:B------:R-:W-:Y:S02]  /*0460*/  LOP3.LUT R0, R17, R0, RZ, 0xfc, !PT ;  /* 0x0000000011007212 */ /* 0x000fe400078efcff */
[----:B------:R-:W-:Y:S01]  /*0470*/  LOP3.LUT R10, R8, 0x200, RZ, 0xfc, !PT ;  /* 0x00000200080a7812 */ /* 0x000fe200078efcff */
[----:B------:R-:W-:Y:S01]  /*0480*/  IMAD R16, R9, -0xc0, R16 ;  /* 0xffffff4009107824 */ /* 0x000fe200078e0210 */
[----:B------:R-:W-:-:S02]  /*0490*/  LOP3.LUT R11, R0, 0x4, RZ, 0xfc, !PT ;  /* 0x00000004000b7812 */ /* 0x000fc400078efcff */
[----:B------:R-:W-:Y:S01]  /*04a0*/  SHF.R.U32.HI R10, RZ, 0x3, R10 ;  /* 0x00000003ff0a7819 */ /* 0x000fe2000001160a */
[----:B------:R-:W-:Y:S01]  /*04b0*/  IMAD R9, R9, 0x540, R16 ;  /* 0x0000054009097824 */ /* 0x000fe200078e0210 */
[----:B------:R-:W-:Y:S02]  /*04c0*/  ISETP.GE.AND P1, PT, R0, 0x7, PT ;  /* 0x000000070000780c */ /* 0x000fe40003f26270 */
[----:B------:R-:W-:Y:S02]  /*04d0*/  ISETP.GE.AND P0, PT, R11, 0x7, PT ;  /* 0x000000070b00780c */ /* 0x000fe40003f06270 */
[----:B------:R-:W-:Y:S01]  /*04e0*/  LOP3.LUT R10, R10, 0x70, RZ, 0xc0, !PT ;  /* 0x000000700a0a7812 */ /* 0x000fe200078ec0ff */
[----:B------:R-:W-:-:S04]  /*04f0*/  IMAD R9, R0, 0xc0, R9 ;  /* 0x000000c000097824 */ /* 0x000fc800078e0209 */
[----:B------:R-:W-:Y:S02]  /*0500*/  VIADD R13, R10, UR4 ;  /* 0x000000040a0d7c36 */ /* 0x000fe40008000000 */
[----:B0-----:R-:W-:-:S03]  /*0510*/  IMAD.WIDE R10, R9, 0x4, R2 ;  /* 0x00000004090a7825 */ /* 0x001fc600078e0202 */
[----:B------:R-:W-:Y:S01]  /*0520*/  LEA R13, R8, R13, 0x2 ;  /* 0x0000000d080d7211 */ /* 0x000fe200078e10ff */
[----:B--2---:R-:W-:Y:S04]  /*0530*/  STS [R21], R23 ;  /* 0x0000001715007388 */ /* 0x004fe80000000800 */
[----:B---3--:R-:W-:Y:S04]  /*0540*/  STS [R21+0x40], R24 ;  /* 0x0000401815007388 */ /* 0x008fe80000000800 */
[----:B-----5:R-:W-:Y:S04]  /*0550*/  STS [R21+0xc0], R22 ;  /* 0x0000c01615007388 */ /* 0x020fe80000000800 */
[----:B------:R-:W-:Y:S04]  /*0560*/  STS [R21+0x100], R25 ;  /* 0x0001001915007388 */ /* 0x000fe80000000800 */
[----:B------:R-:W-:Y:S04]  /*0570*/  STS [R21+0x140], R26 ;  /* 0x0001401a15007388 */ /* 0x000fe80000000800 */
[----:B------:R-:W-:Y:S04]  /*0580*/  STS [R21+0x80], R20 ;  /* 0x0000801415007388 */ /* 0x000fe80000000800 */
[----:B------:R-:W-:Y:S04]  /*0590*/  STS [R21+0x180], R28 ;  /* 0x0001801c15007388 */ /* 0x000fe80000000800 */
[----:B------:R-:W-:Y:S01]  /*05a0*/  STS [R21+0x1c0], R27 ;  /* 0x0001c01b15007388 */ /* 0x000fe20000000800 */
[----:B------:R-:W-:Y:S06]  /*05b0*/  BAR.SYNC.DEFER_BLOCKING 0x0 ;  /* 0x0000000000007b1d */ /* 0x000fec0000010000 */
[----:B------:R-:W0:Y:S04]  /*05c0*/  LDS.128 R4, [R5] ;  /* 0x0000000005047984 */ /* 0x000e280000000c00 */
[----:B0-----:R0:W-:Y:S02]  /*05d0*/  @!P1 STG.E.128 desc[UR6][R10.64], R4 ;  /* 0x000000040a009986 */ /* 0x0011e4000c101d06 */
[----:B0-----:R-:W-:Y:S05]  /*05e0*/  @P0 EXIT ;  /* 0x000000000000094d */ /* 0x001fea0003800000 */
[----:B------:R-:W0:Y:S01]  /*05f0*/  LDS.128 R12, [R13+0x800] ;  /* 0x000800000d0c7984 */ /* 0x000e220000000c00 */
[----:B------:R-:W-:-:S04]  /*0600*/  VIADD R9, R9, 0x300 ;  /* 0x0000030009097836 */ /* 0x000fc80000000000 */
[----:B------:R-:W-:-:S05]  /*0610*/  IMAD.WIDE R2, R9, 0x4, R2 ;  /* 0x0000000409027825 */ /* 0x000fca00078e0202 */
[----:B0-----:R-:W-:Y:S01]  /*0620*/  STG.E.128 desc[UR6][R2.64], R12 ;  /* 0x0000000c02007986 */ /* 0x001fe2000c101d06 */
[----:B------:R-:W-:Y:S05]  /*0630*/  EXIT ;  /* 0x000000000000794d */ /* 0x000fea0003800000 */
.L_x_0:
[----:B------:R-:W-:-:S00]  /*0640*/  BRA `(.L_x_0) ;  /* 0xfffffffc00fc7947 */ /* 0x000fc0000383ffff */
[----:B------:R-:W-:-:S00]  /*0650*/  NOP ;  /* 0x0000000000007918 */ /* 0x000fc00000000000 */
        /* <DEDUP_REMOVED lines=10> */
.L_x_1:


//--------------------- .nv.shared.triton_poi_fused__native_batch_norm_legit_no_training_convolution_relu_39 --------------------------
	.section	.nv.shared.triton_poi_fused__native_batch_norm_legit_no_training_convolution_relu_39,"aw",@nobits
	.sectionflags	@""
	.align	16
	.zero		1024


//--------------------- .nv.constant0.triton_poi_fused__native_batch_norm_legit_no_training_convolution_relu_39 --------------------------
	.section	.nv.constant0.triton_poi_fused__native_batch_norm_legit_no_training_convolution_relu_39,"a",@progbits
	.sectionflags	@""
	.align	4
.nv.constant0.triton_poi_fused__native_batch_norm_legit_no_training_convolution_relu_39:
	.zero		552
